	.headerflags	@"EF_CUDA_TEXMODE_UNIFIED EF_CUDA_64BIT_ADDRESS EF_CUDA_ACCELERATORS EF_CUDA_SM90 EF_CUDA_VIRTUAL_SM(EF_CUDA_SM90)"
	.elftype	@"ET_EXEC"


//--------------------- .nv.info                  --------------------------
	.section	.nv.info,"",@"SHT_CUDA_INFO"
	.align	4


	//----- nvinfo : EIATTR_REGCOUNT
	.align		4
        /*0000*/ 	.byte	0x04, 0x2f
        /*0002*/ 	.short	(.L_1 - .L_0)
	.align		4
.L_0:
        /*0004*/ 	.word	index@(triton_per_fused_mv_0)
        /*0008*/ 	.word	0x0000000d


	//----- nvinfo : EIATTR_MIN_STACK_SIZE
	.align		4
.L_1:
        /*000c*/ 	.byte	0x04, 0x12
        /*000e*/ 	.short	(.L_3 - .L_2)
	.align		4
.L_2:
        /*0010*/ 	.word	index@(triton_per_fused_mv_0)
        /*0014*/ 	.word	0x00000000


	//----- nvinfo : EIATTR_FRAME_SIZE
	.align		4
.L_3:
        /*0018*/ 	.byte	0x04, 0x11
        /*001a*/ 	.short	(.L_5 - .L_4)
	.align		4
.L_4:
        /*001c*/ 	.word	index@(triton_per_fused_mv_0)
        /*0020*/ 	.word	0x00000000


	//----- nvinfo : EIATTR_MIN_STACK_SIZE
	.align		4
.L_5:
        /*0024*/ 	.byte	0x04, 0x12
        /*0026*/ 	.short	(.L_7 - .L_6)
	.align		4
.L_6:
        /*0028*/ 	.word	index@(triton_per_fused_mv_0)
        /*002c*/ 	.word	0x00000000
.L_7:


//--------------------- .nv.info.triton_per_fused_mv_0 --------------------------
	.section	.nv.info.triton_per_fused_mv_0,"",@"SHT_CUDA_INFO"
	.sectionflags	@""
	.align	4


	//----- nvinfo : EIATTR_CUDA_API_VERSION
	.align		4
        /*0000*/ 	.byte	0x04, 0x37
        /*0002*/ 	.short	(.L_9 - .L_8)
.L_8:
        /*0004*/ 	.word	0x0000007c


	//----- nvinfo : EIATTR_KPARAM_INFO
	.align		4
.L_9:
        /*0008*/ 	.byte	0x04, 0x17
        /*000a*/ 	.short	(.L_11 - .L_10)
.L_10:
        /*000c*/ 	.word	0x00000000
        /*0010*/ 	.short	0x0004
        /*0012*/ 	.short	0x001c
        /*0014*/ 	.byte	0x00, 0xf0, 0x11, 0x00


	//----- nvinfo : EIATTR_KPARAM_INFO
	.align		4
.L_11:
        /*0018*/ 	.byte	0x04, 0x17
        /*001a*/ 	.short	(.L_13 - .L_12)
.L_12:
        /*001c*/ 	.word	0x00000000
        /*0020*/ 	.short	0x0003
        /*0022*/ 	.short	0x0018
        /*0024*/ 	.byte	0x00, 0xf0, 0x11, 0x00


	//----- nvinfo : EIATTR_KPARAM_INFO
	.align		4
.L_13:
        /*0028*/ 	.byte	0x04, 0x17
        /*002a*/ 	.short	(.L_15 - .L_14)
.L_14:
        /*002c*/ 	.word	0x00000000
        /*0030*/ 	.short	0x0002
        /*0032*/ 	.short	0x0010
        /*0034*/ 	.byte	0x00, 0xf4, 0x21, 0x00


	//----- nvinfo : EIATTR_KPARAM_INFO
	.align		4
.L_15:
        /*0038*/ 	.byte	0x04, 0x17
        /*003a*/ 	.short	(.L_17 - .L_16)
.L_16:
        /*003c*/ 	.word	0x00000000
        /*0040*/ 	.short	0x0001
        /*0042*/ 	.short	0x0008
        /*0044*/ 	.byte	0x00, 0xf4, 0x21, 0x00


	//----- nvinfo : EIATTR_KPARAM_INFO
	.align		4
.L_17:
        /*0048*/ 	.byte	0x04, 0x17
        /*004a*/ 	.short	(.L_19 - .L_18)
.L_18:
        /*004c*/ 	.word	0x00000000
        /*0050*/ 	.short	0x0000
        /*0052*/ 	.short	0x0000
        /*0054*/ 	.byte	0x00, 0xf4, 0x21, 0x00


	//----- nvinfo : EIATTR_SPARSE_MMA_MASK
	.align		4
.L_19:
        /*0058*/ 	.byte	0x03, 0x50
        /*005a*/ 	.short	0x0000


	//----- nvinfo : EIATTR_MAXREG_COUNT
	.align		4
        /*005c*/ 	.byte	0x03, 0x1b
        /*005e*/ 	.short	0x00ff


	//----- nvinfo : EIATTR_COOP_GROUP_MASK_REGIDS
	.align		4
        /*0060*/ 	.byte	0x04, 0x29
        /*0062*/ 	.short	(.L_21 - .L_20)


	//   ....[0]....
.L_20:
        /*0064*/ 	.word	0xffffffff


	//   ....[1]....
        /*0068*/ 	.word	0xffffffff


	//   ....[2]....
        /*006c*/ 	.word	0xffffffff


	//   ....[3]....
        /*0070*/ 	.word	0xffffffff


	//----- nvinfo : EIATTR_COOP_GROUP_INSTR_OFFSETS
	.align		4
.L_21:
        /*0074*/ 	.byte	0x04, 0x28
        /*0076*/ 	.short	(.L_23 - .L_22)


	//   ....[0]....
.L_22:
        /*0078*/ 	.word	0x00000180


	//   ....[1]....
        /*007c*/ 	.word	0x000001b0


	//   ....[2]....
        /*0080*/ 	.word	0x000001d0


	//   ....[3]....
        /*0084*/ 	.word	0x000001f0


	//----- nvinfo : EIATTR_EXIT_INSTR_OFFSETS
	.align		4
.L_23:
        /*0088*/ 	.byte	0x04, 0x1c
        /*008a*/ 	.short	(.L_25 - .L_24)


	//   ....[0]....
.L_24:
        /*008c*/ 	.word	0x00000210


	//   ....[1]....
        /*0090*/ 	.word	0x00000230


	//----- nvinfo : EIATTR_REQNTID
	.align		4
.L_25:
        /*0094*/ 	.byte	0x04, 0x10
        /*0096*/ 	.short	(.L_27 - .L_26)
.L_26:
        /*0098*/ 	.word	0x00000040
        /*009c*/ 	.word	0x00000001
        /*00a0*/ 	.word	0x00000001


	//----- nvinfo : EIATTR_CBANK_PARAM_SIZE
	.align		4
.L_27:
        /*00a4*/ 	.byte	0x03, 0x19
        /*00a6*/ 	.short	0x0020


	//----- nvinfo : EIATTR_PARAM_CBANK
	.align		4
        /*00a8*/ 	.byte	0x04, 0x0a
        /*00aa*/ 	.short	(.L_29 - .L_28)
	.align		4
.L_28:
        /*00ac*/ 	.word	index@(.nv.constant0.triton_per_fused_mv_0)
        /*00b0*/ 	.short	0x0210
        /*00b2*/ 	.short	0x0020


	//----- nvinfo : EIATTR_SW_WAR
	.align		4
.L_29:
        /*00b4*/ 	.byte	0x04, 0x36
        /*00b6*/ 	.short	(.L_31 - .L_30)
.L_30:
        /*00b8*/ 	.word	0x00000008
.L_31:


//--------------------- .nv.callgraph             --------------------------
	.section	.nv.callgraph,"",@"SHT_CUDA_CALLGRAPH"
	.align	4
	.sectionentsize	8
	.align		4
        /*0000*/ 	.word	0x00000000
	.align		4
        /*0004*/ 	.word	0xffffffff
	.align		4
        /*0008*/ 	.word	0x00000000
	.align		4
        /*000c*/ 	.word	0xfffffffe
	.align		4
        /*0010*/ 	.word	0x00000000
	.align		4
        /*0014*/ 	.word	0xfffffffd
	.align		4
        /*0018*/ 	.word	0x00000000
	.align		4
        /*001c*/ 	.word	0xfffffffc


//--------------------- .text.triton_per_fused_mv_0 --------------------------
	.section	.text.triton_per_fused_mv_0,"ax",@progbits
	.align	128
        .global         triton_per_fused_mv_0
        .type           triton_per_fused_mv_0,@function
        .size           triton_per_fused_mv_0,(.L_x_1 - triton_per_fused_mv_0)
        .other          triton_per_fused_mv_0,@"STO_CUDA_ENTRY STV_DEFAULT"
triton_per_fused_mv_0:
.text.triton_per_fused_mv_0:
[----:B------:R-:W0:Y:S02]  /*0000*/  LDC R1, c[0x0][0x28] ;  /* 0x00000a00ff017b82 */ /* 0x000e240000000800 */
[----:B------:R-:W1:Y:S01]  /*0010*/  S2R R10, SR_TID.X ;  /* 0x00000000000a7919 */ /* 0x000e620000002100 */
[----:B------:R-:W2:Y:S01]  /*0020*/  LDC.64 R2, c[0x0][0x210] ;  /* 0x00008400ff027b82 */ /* 0x000ea20000000a00 */
[----:B------:R-:W-:Y:S01]  /*0030*/  HFMA2.MMA R6, -RZ, RZ, 0, 0 ;  /* 0x00000000ff067435 */ /* 0x000fe200000001ff */
[----:B------:R-:W-:Y:S01]  /*0040*/  MOV R0, RZ ;  /* 0x000000ff00007202 */ /* 0x000fe20000000f00 */
[----:B------:R-:W3:Y:S01]  /*0050*/  S2R R8, SR_CTAID.X ;  /* 0x0000000000087919 */ /* 0x000ee20000002500 */
[----:B------:R-:W-:-:S04]  /*0060*/  ULDC.64 UR4, c[0x0][0x208] ;  /* 0x0000820000047ab9 */ /* 0x000fc80000000a00 */
[----:B------:R-:W4:Y:S01]  /*0070*/  LDC.64 R4, c[0x0][0x218] ;  /* 0x00008600ff047b82 */ /* 0x000f220000000a00 */
[----:B-1----:R-:W-:Y:S02]  /*0080*/  LOP3.LUT R7, R10, 0xf, RZ, 0xc0, !PT ;  /* 0x0000000f0a077812 */ /* 0x002fe400078ec0ff */
[----:B---3--:R-:W-:-:S03]  /*0090*/  ISETP.GE.AND P0, PT, R8, 0x80, PT ;  /* 0x000000800800780c */ /* 0x008fc60003f06270 */
[----:B------:R-:W-:Y:S01]  /*00a0*/  IMAD R9, R8, 0xf, R7 ;  /* 0x0000000f08097824 */ /* 0x000fe200078e0207 */
[C---:B------:R-:W-:Y:S01]  /*00b0*/  ISETP.NE.AND P1, PT, R7.reuse, 0xf, PT ;  /* 0x0000000f0700780c */ /* 0x040fe20003f25270 */
[C---:B----4-:R-:W-:Y:S01]  /*00c0*/  IMAD.WIDE.U32 R4, R7.reuse, 0x4, R4 ;  /* 0x0000000407047825 */ /* 0x050fe200078e0004 */
[----:B------:R-:W-:-:S03]  /*00d0*/  ISETP.NE.AND P0, PT, R7, 0xf, !P0 ;  /* 0x0000000f0700780c */ /* 0x000fc60004705270 */
[----:B--2---:R-:W-:-:S08]  /*00e0*/  IMAD.WIDE R2, R9, 0x4, R2 ;  /* 0x0000000409027825 */ /* 0x004fd000078e0202 */
[----:B------:R-:W2:Y:S04]  /*00f0*/  @P1 LDG.E.EL R6, desc[UR4][R4.64] ;  /* 0x0000000404061981 */ /* 0x000ea8000c2e1900 */
[----:B------:R1:W3:Y:S02]  /*0100*/  @P0 LDG.E R0, desc[UR4][R2.64] ;  /* 0x0000000402000981 */ /* 0x0002e4000c1e1900 */
[----:B-1----:R-:W1:Y:S02]  /*0110*/  LDC.64 R2, c[0x0][0x220] ;  /* 0x00008800ff027b82 */ /* 0x002e640000000a00 */
[----:B-1----:R-:W-:Y:S01]  /*0120*/  IMAD.WIDE R2, R8, 0x4, R2 ;  /* 0x0000000408027825 */ /* 0x002fe200078e0202 */
[----:B--2---:R-:W-:Y:S02]  /*0130*/  SEL R6, R6, RZ, P1 ;  /* 0x000000ff06067207 */ /* 0x004fe40000800000 */
[----:B---3--:R-:W-:-:S05]  /*0140*/  SEL R7, R0, RZ, P0 ;  /* 0x000000ff00077207 */ /* 0x008fca0000000000 */
[----:B------:R-:W-:-:S05]  /*0150*/  FMUL R6, R7, R6 ;  /* 0x0000000607067220 */ /* 0x000fca0000400000 */
[----:B------:R-:W-:Y:S02]  /*0160*/  FSEL R6, R6, RZ, P0 ;  /* 0x000000ff06067208 */ /* 0x000fe40000000000 */
[----:B------:R-:W-:-:S03]  /*0170*/  LOP3.LUT P0, RZ, R10, 0x3f, RZ, 0xc0, !PT ;  /* 0x0000003f0aff7812 */ /* 0x000fc6000780c0ff */
[----:B------:R-:W1:Y:S01]  /*0180*/  SHFL.BFLY PT, R7, R6, 0x8, 0x1f ;  /* 0x0d001f0006077f89 */ /* 0x000e6200000e0000 */
[----:B------:R-:W-:Y:S01]  /*0190*/  ISETP.LT.AND P0, PT, R8, 0x80, !P0 ;  /* 0x000000800800780c */ /* 0x000fe20004701270 */
[----:B-1----:R-:W-:-:S05]  /*01a0*/  FADD R7, R6, R7 ;  /* 0x0000000706077221 */ /* 0x002fca0000000000 */
[----:B------:R-:W1:Y:S02]  /*01b0*/  SHFL.BFLY PT, R0, R7, 0x4, 0x1f ;  /* 0x0c801f0007007f89 */ /* 0x000e6400000e0000 */
[----:B-1----:R-:W-:-:S05]  /*01c0*/  FADD R0, R7, R0 ;  /* 0x0000000007007221 */ /* 0x002fca0000000000 */
[----:B------:R-:W1:Y:S02]  /*01d0*/  SHFL.BFLY PT, R9, R0, 0x2, 0x1f ;  /* 0x0c401f0000097f89 */ /* 0x000e6400000e0000 */
[----:B-1----:R-:W-:-:S05]  /*01e0*/  FADD R9, R0, R9 ;  /* 0x0000000900097221 */ /* 0x002fca0000000000 */
[----:B------:R-:W1:Y:S02]  /*01f0*/  SHFL.BFLY PT, R4, R9, 0x1, 0x1f ;  /* 0x0c201f0009047f89 */ /* 0x000e6400000e0000 */
[----:B-1----:R-:W-:Y:S01]  /*0200*/  FADD R5, R9, R4 ;  /* 0x0000000409057221 */ /* 0x002fe20000000000 */
[----:B------:R-:W-:Y:S06]  /*0210*/  @!P0 EXIT ;  /* 0x000000000000894d */ /* 0x000fec0003800000 */
[----:B------:R-:W-:Y:S01]  /*0220*/  STG.E desc[UR4][R2.64], R5 ;  /* 0x0000000502007986 */ /* 0x000fe2000c101904 */
[----:B------:R-:W-:Y:S05]  /*0230*/  EXIT ;  /* 0x000000000000794d */ /* 0x000fea0003800000 */
.L_x_0:
[----:B------:R-:W-:-:S00]  /*0240*/  BRA `(.L_x_0) ;  /* 0xfffffffc00fc7947 */ /* 0x000fc0000383ffff */
[----:B------:R-:W-:-:S00]  /*0250*/  NOP ;  /* 0x0000000000007918 */ /* 0x000fc00000000000 */
        /* <DEDUP_REMOVED lines=10> */
.L_x_1:


//--------------------- .nv.constant0.triton_per_fused_mv_0 --------------------------
	.section	.nv.constant0.triton_per_fused_mv_0,"a",@progbits
	.sectionflags	@""
	.align	4
.nv.constant0.triton_per_fused_mv_0:
	.zero		560
